	.headerflags	@"EF_CUDA_TEXMODE_UNIFIED EF_CUDA_64BIT_ADDRESS EF_CUDA_ACCELERATORS EF_CUDA_SM90 EF_CUDA_VIRTUAL_SM(EF_CUDA_SM90)"
	.elftype	@"ET_EXEC"


//--------------------- .nv.info                  --------------------------
	.section	.nv.info,"",@"SHT_CUDA_INFO"
	.align	4


	//----- nvinfo : EIATTR_REGCOUNT
	.align		4
        /*0000*/ 	.byte	0x04, 0x2f
        /*0002*/ 	.short	(.L_2 - .L_1)
	.align		4
.L_1:
        /*0004*/ 	.word	index@(attn_forward_stage2_masked)
        /*0008*/ 	.word	0x00000020


	//----- nvinfo : EIATTR_FRAME_SIZE
	.align		4
.L_2:
        /*000c*/ 	.byte	0x04, 0x11
        /*000e*/ 	.short	(.L_4 - .L_3)
	.align		4
.L_3:
        /*0010*/ 	.word	index@(attn_forward_stage2_masked)
        /*0014*/ 	.word	0x00000000


	//----- nvinfo : EIATTR_MIN_STACK_SIZE
	.align		4
.L_4:
        /*0018*/ 	.byte	0x04, 0x12
        /*001a*/ 	.short	(.L_6 - .L_5)
	.align		4
.L_5:
        /*001c*/ 	.word	index@(attn_forward_stage2_masked)
        /*0020*/ 	.word	0x00000000
.L_6:


//--------------------- .nv.info.attn_forward_stage2_masked --------------------------
	.section	.nv.info.attn_forward_stage2_masked,"",@"SHT_CUDA_INFO"
	.sectionflags	@""
	.align	4


	//----- nvinfo : EIATTR_CUDA_API_VERSION
	.align		4
        /*0000*/ 	.byte	0x04, 0x37
        /*0002*/ 	.short	(.L_8 - .L_7)
.L_7:
        /*0004*/ 	.word	0x00000080


	//----- nvinfo : EIATTR_KPARAM_INFO
	.align		4
.L_8:
        /*0008*/ 	.byte	0x04, 0x17
        /*000a*/ 	.short	(.L_10 - .L_9)
.L_9:
        /*000c*/ 	.word	0x00000000
        /*0010*/ 	.short	0x0006
        /*0012*/ 	.short	0x0030
        /*0014*/ 	.byte	0x00, 0xf4, 0x21, 0x00


	//----- nvinfo : EIATTR_KPARAM_INFO
	.align		4
.L_10:
        /*0018*/ 	.byte	0x04, 0x17
        /*001a*/ 	.short	(.L_12 - .L_11)
.L_11:
        /*001c*/ 	.word	0x00000000
        /*0020*/ 	.short	0x0005
        /*0022*/ 	.short	0x0028
        /*0024*/ 	.byte	0x00, 0xf0, 0x11, 0x00


	//----- nvinfo : EIATTR_KPARAM_INFO
	.align		4
.L_12:
        /*0028*/ 	.byte	0x04, 0x17
        /*002a*/ 	.short	(.L_14 - .L_13)
.L_13:
        /*002c*/ 	.word	0x00000000
        /*0030*/ 	.short	0x0004
        /*0032*/ 	.short	0x0020
        /*0034*/ 	.byte	0x00, 0xf4, 0x21, 0x00


	//----- nvinfo : EIATTR_KPARAM_INFO
	.align		4
.L_14:
        /*0038*/ 	.byte	0x04, 0x17
        /*003a*/ 	.short	(.L_16 - .L_15)
.L_15:
        /*003c*/ 	.word	0x00000000
        /*0040*/ 	.short	0x0003
        /*0042*/ 	.short	0x0018
        /*0044*/ 	.byte	0x00, 0xf4, 0x21, 0x00


	//----- nvinfo : EIATTR_KPARAM_INFO
	.align		4
.L_16:
        /*0048*/ 	.byte	0x04, 0x17
        /*004a*/ 	.short	(.L_18 - .L_17)
.L_17:
        /*004c*/ 	.word	0x00000000
        /*0050*/ 	.short	0x0002
        /*0052*/ 	.short	0x0010
        /*0054*/ 	.byte	0x00, 0xf4, 0x21, 0x00


	//----- nvinfo : EIATTR_KPARAM_INFO
	.align		4
.L_18:
        /*0058*/ 	.byte	0x04, 0x17
        /*005a*/ 	.short	(.L_20 - .L_19)
.L_19:
        /*005c*/ 	.word	0x00000000
        /*0060*/ 	.short	0x0001
        /*0062*/ 	.short	0x0008
        /*0064*/ 	.byte	0x00, 0xf4, 0x21, 0x00


	//----- nvinfo : EIATTR_KPARAM_INFO
	.align		4
.L_20:
        /*0068*/ 	.byte	0x04, 0x17
        /*006a*/ 	.short	(.L_22 - .L_21)
.L_21:
        /*006c*/ 	.word	0x00000000
        /*0070*/ 	.short	0x0000
        /*0072*/ 	.short	0x0000
        /*0074*/ 	.byte	0x00, 0xf4, 0x21, 0x00


	//----- nvinfo : EIATTR_SPARSE_MMA_MASK
	.align		4
.L_22:
        /*0078*/ 	.byte	0x03, 0x50
        /*007a*/ 	.short	0x0000


	//----- nvinfo : EIATTR_MAXREG_COUNT
	.align		4
        /*007c*/ 	.byte	0x03, 0x1b
        /*007e*/ 	.short	0x00ff


	//----- nvinfo : EIATTR_EXIT_INSTR_OFFSETS
	.align		4
        /*0080*/ 	.byte	0x04, 0x1c
        /*0082*/ 	.short	(.L_24 - .L_23)


	//   ....[0]....
.L_23:
        /*0084*/ 	.word	0x00000ed0


	//----- nvinfo : EIATTR_REQNTID
	.align		4
.L_24:
        /*0088*/ 	.byte	0x04, 0x10
        /*008a*/ 	.short	(.L_26 - .L_25)
.L_25:
        /*008c*/ 	.word	0x00000080
        /*0090*/ 	.word	0x00000001
        /*0094*/ 	.word	0x00000001


	//----- nvinfo : EIATTR_CBANK_PARAM_SIZE
	.align		4
.L_26:
        /*0098*/ 	.byte	0x03, 0x19
        /*009a*/ 	.short	0x0038


	//----- nvinfo : EIATTR_PARAM_CBANK
	.align		4
        /*009c*/ 	.byte	0x04, 0x0a
        /*009e*/ 	.short	(.L_28 - .L_27)
	.align		4
.L_27:
        /*00a0*/ 	.word	index@(.nv.constant0.attn_forward_stage2_masked)
        /*00a4*/ 	.short	0x0210
        /*00a6*/ 	.short	0x0038


	//----- nvinfo : EIATTR_SW_WAR
	.align		4
.L_28:
        /*00a8*/ 	.byte	0x04, 0x36
        /*00aa*/ 	.short	(.L_30 - .L_29)
.L_29:
        /*00ac*/ 	.word	0x00000008
.L_30:


//--------------------- .nv.callgraph             --------------------------
	.section	.nv.callgraph,"",@"SHT_CUDA_CALLGRAPH"
	.align	4
	.sectionentsize	8
	.align		4
        /*0000*/ 	.word	0x00000000
	.align		4
        /*0004*/ 	.word	0xffffffff
	.align		4
        /*0008*/ 	.word	0x00000000
	.align		4
        /*000c*/ 	.word	0xfffffffe
	.align		4
        /*0010*/ 	.word	0x00000000
	.align		4
        /*0014*/ 	.word	0xfffffffd
	.align		4
        /*0018*/ 	.word	0x00000000
	.align		4
        /*001c*/ 	.word	0xfffffffc


//--------------------- .nv.constant4             --------------------------
	.section	.nv.constant4,"a",@progbits
	.align	8
	.align		8
.nv.constant4:
        /*0000*/ 	.dword	_$_str


//--------------------- .text.attn_forward_stage2_masked --------------------------
	.section	.text.attn_forward_stage2_masked,"ax",@progbits
	.align	128
        .global         attn_forward_stage2_masked
        .type           attn_forward_stage2_masked,@function
        .size           attn_forward_stage2_masked,(.L_x_6 - attn_forward_stage2_masked)
        .other          attn_forward_stage2_masked,@"STO_CUDA_ENTRY STV_DEFAULT"
attn_forward_stage2_masked:
.text.attn_forward_stage2_masked:
[----:B------:R-:W0:Y:S08]  /*0000*/  LDC R1, c[0x0][0x28] ;  /* 0x00000a00ff017b82 */ /* 0x000e300000000800 */
[----:B------:R-:W1:Y:S01]  /*0010*/  LDC R12, c[0x0][0x238] ;  /* 0x00008e00ff0c7b82 */ /* 0x000e620000000800 */
[----:B------:R-:W2:Y:S01]  /*0020*/  S2R R10, SR_TID.X ;  /* 0x00000000000a7919 */ /* 0x000ea20000002100 */
[----:B------:R-:W-:-:S06]  /*0030*/  ULDC.64 UR8, c[0x0][0x208] ;  /* 0x0000820000087ab9 */ /* 0x000fcc0000000a00 */
[----:B------:R-:W-:Y:S08]  /*0040*/  S2UR UR5, SR_CTAID.X ;  /* 0x00000000000579c3 */ /* 0x000ff00000002500 */
[----:B------:R-:W3:Y:S01]  /*0050*/  S2UR UR4, SR_CTAID.Y ;  /* 0x00000000000479c3 */ /* 0x000ee20000002600 */
[----:B-1----:R-:W-:Y:S02]  /*0060*/  ISETP.GT.AND P0, PT, R12, RZ, PT ;  /* 0x000000ff0c00720c */ /* 0x002fe40003f04270 */
[----:B--2---:R-:W-:-:S11]  /*0070*/  LOP3.LUT R10, R10, 0x7f, RZ, 0xc0, !PT ;  /* 0x0000007f0a0a7812 */ /* 0x004fd600078ec0ff */
[----:B------:R-:W-:Y:S01]  /*0080*/  @!P0 MOV R0, RZ ;  /* 0x000000ff00008202 */ /* 0x000fe20000000f00 */
[----:B------:R-:W-:Y:S01]  /*0090*/  @!P0 IMAD.MOV.U32 R11, RZ, RZ, RZ ;  /* 0x000000ffff0b8224 */ /* 0x000fe200078e00ff */
[----:B------:R-:W-:Y:S01]  /*00a0*/  @!P0 MOV R2, RZ ;  /* 0x000000ff00028202 */ /* 0x000fe20000000f00 */
[----:B---3--:R-:W-:Y:S01]  /*00b0*/  UIMAD UR4, UR5, 0x3, UR4 ;  /* 0x00000003050478a4 */ /* 0x008fe2000f8e0204 */
[----:B0-----:R-:W-:Y:S11]  /*00c0*/  @!P0 BRA `(.L_x_0) ;  /* 0x0000000c00388947 */ /* 0x001ff60003800000 */
[----:B------:R-:W0:Y:S01]  /*00d0*/  LDC.64 R20, c[0x0][0x228] ;  /* 0x00008a00ff147b82 */ /* 0x000e220000000a00 */
[C---:B------:R-:W-:Y:S01]  /*00e0*/  IMAD R3, R12.reuse, UR5, RZ ;  /* 0x000000050c037c24 */ /* 0x040fe2000f8e02ff */
[----:B------:R-:W-:Y:S01]  /*00f0*/  HFMA2.MMA R23, -RZ, RZ, 0, 0 ;  /* 0x00000000ff177435 */ /* 0x000fe200000001ff */
[C---:B------:R-:W-:Y:S01]  /*0100*/  IMAD R7, R12.reuse, UR4, RZ ;  /* 0x000000040c077c24 */ /* 0x040fe2000f8e02ff */
[----:B------:R-:W-:Y:S01]  /*0110*/  MOV R0, RZ ;  /* 0x000000ff00007202 */ /* 0x000fe20000000f00 */
[----:B------:R-:W-:-:S03]  /*0120*/  IMAD.WIDE.U32 R12, R12, 0x80, RZ ;  /* 0x000000800c0c7825 */ /* 0x000fc600078e00ff */
[----:B------:R-:W1:Y:S01]  /*0130*/  LDC.64 R14, c[0x0][0x220] ;  /* 0x00008800ff0e7b82 */ /* 0x000e620000000a00 */
[----:B------:R-:W-:Y:S01]  /*0140*/  SHF.L.U32 R11, R7, 0x7, RZ ;  /* 0x00000007070b7819 */ /* 0x000fe200000006ff */
[----:B------:R-:W-:-:S06]  /*0150*/  IMAD.MOV.U32 R2, RZ, RZ, RZ ;  /* 0x000000ffff027224 */ /* 0x000fcc00078e00ff */
[----:B------:R-:W2:Y:S08]  /*0160*/  LDC.64 R4, c[0x0][0x218] ;  /* 0x00008600ff047b82 */ /* 0x000eb00000000a00 */
[----:B------:R-:W3:Y:S01]  /*0170*/  LDC.64 R8, c[0x0][0x210] ;  /* 0x00008400ff087b82 */ /* 0x000ee20000000a00 */
[----:B0-----:R-:W-:-:S04]  /*0180*/  IADD3 R20, P0, R3, R20, RZ ;  /* 0x0000001403147210 */ /* 0x001fc80007f1e0ff */
[----:B------:R-:W-:Y:S02]  /*0190*/  LEA.HI.X.SX32 R3, R3, R21, 0x1, P0 ;  /* 0x0000001503037211 */ /* 0x000fe400000f0eff */
[----:B------:R-:W-:Y:S01]  /*01a0*/  ISETP.GT.U32.AND P0, PT, R12, RZ, PT ;  /* 0x000000ff0c00720c */ /* 0x000fe20003f04070 */
[----:B-1----:R-:W-:-:S03]  /*01b0*/  IMAD.WIDE R14, R11, 0x4, R14 ;  /* 0x000000040b0e7825 */ /* 0x002fc600078e020e */
[----:B------:R-:W-:Y:S01]  /*01c0*/  ISETP.GT.AND.EX P0, PT, R13, RZ, PT, P0 ;  /* 0x000000ff0d00720c */ /* 0x000fe20003f04300 */
[----:B------:R-:W-:Y:S02]  /*01d0*/  IMAD.MOV.U32 R11, RZ, RZ, RZ ;  /* 0x000000ffff0b7224 */ /* 0x000fe400078e00ff */
[----:B------:R-:W-:-:S04]  /*01e0*/  IMAD.WIDE.U32 R14, R10, 0x4, R14 ;  /* 0x000000040a0e7825 */ /* 0x000fc800078e000e */
[----:B--2---:R-:W-:-:S04]  /*01f0*/  IMAD.WIDE R4, R7, 0x4, R4 ;  /* 0x0000000407047825 */ /* 0x004fc800078e0204 */
[----:B------:R-:W-:Y:S02]  /*0200*/  IMAD.MOV.U32 R6, RZ, RZ, R4 ;  /* 0x000000ffff067224 */ /* 0x000fe400078e0004 */
[----:B---3--:R-:W-:Y:S01]  /*0210*/  IMAD.WIDE R8, R7, 0x4, R8 ;  /* 0x0000000407087825 */ /* 0x008fe200078e0208 */
[----:B------:R-:W-:-:S03]  /*0220*/  MOV R7, 0xff800000 ;  /* 0xff80000000077802 */ /* 0x000fc60000000f00 */
[----:B------:R-:W-:Y:S01]  /*0230*/  IMAD.MOV.U32 R4, RZ, RZ, RZ ;  /* 0x000000ffff047224 */ /* 0x000fe200078e00ff */
[----:B------:R-:W-:Y:S06]  /*0240*/  @!P0 BRA `(.L_x_1) ;  /* 0x0000000800608947 */ /* 0x000fec0003800000 */
[----:B------:R-:W-:-:S04]  /*0250*/  IADD3 R16, P0, R12, -R23, RZ ;  /* 0x800000170c107210 */ /* 0x000fc80007f1e0ff */
[----:B------:R-:W-:Y:S02]  /*0260*/  ISETP.GT.U32.AND P1, PT, R16, 0x180, PT ;  /* 0x000001801000780c */ /* 0x000fe40003f24070 */
[----:B------:R-:W-:Y:S02]  /*0270*/  IADD3.X R16, R13, ~R4, RZ, P0, !PT ;  /* 0x800000040d107210 */ /* 0x000fe400007fe4ff */
[----:B------:R-:W-:Y:S02]  /*0280*/  PLOP3.LUT P0, PT, PT, PT, PT, 0x80, 0x0 ;  /* 0x000000000000781c */ /* 0x000fe40003f0f070 */
[----:B------:R-:W-:-:S13]  /*0290*/  ISETP.GT.AND.EX P1, PT, R16, RZ, PT, P1 ;  /* 0x000000ff1000720c */ /* 0x000fda0003f24310 */
[----:B------:R-:W-:Y:S05]  /*02a0*/  @!P1 BRA `(.L_x_2) ;  /* 0x0000000400509947 */ /* 0x000fea0003800000 */
[----:B------:R-:W-:Y:S02]  /*02b0*/  IADD3 R18, P1, R12, -0x180, RZ ;  /* 0xfffffe800c127810 */ /* 0x000fe40007f3e0ff */
[----:B------:R-:W-:Y:S02]  /*02c0*/  PLOP3.LUT P0, PT, PT, PT, PT, 0x8, 0x0 ;  /* 0x000000000000781c */ /* 0x000fe40003f0e170 */
[----:B------:R-:W-:-:S11]  /*02d0*/  IADD3.X R19, R13, -0x1, RZ, P1, !PT ;  /* 0xffffffff0d137810 */ /* 0x000fd60000ffe4ff */
.L_x_3:
[----:B------:R-:W-:-:S05]  /*02e0*/  IMAD.MOV.U32 R21, RZ, RZ, R3 ;  /* 0x000000ffff157224 */ /* 0x000fca00078e0003 */
[----:B------:R-:W2:Y:S04]  /*02f0*/  LDG.E.U8 R3, desc[UR8][R20.64] ;  /* 0x0000000814037981 */ /* 0x000ea8000c1e1100 */
[----:B------:R-:W3:Y:S01]  /*0300*/  LDG.E.U8 R27, desc[UR8][R20.64+0x1] ;  /* 0x00000108141b7981 */ /* 0x000ee2000c1e1100 */
[----:B--2---:R-:W-:-:S03]  /*0310*/  ISETP.NE.AND P1, PT, R3, RZ, PT ;  /* 0x000000ff0300720c */ /* 0x004fc60003f25270 */
[----:B------:R-:W2:Y:S10]  /*0320*/  LDG.E.U8 R3, desc[UR8][R20.64+0x2] ;  /* 0x0000020814037981 */ /* 0x000eb4000c1e1100 */
[----:B------:R-:W4:Y:S01]  /*0330*/  @P1 LDG.E R25, desc[UR8][R8.64] ;  /* 0x0000000808191981 */ /* 0x000f22000c1e1900 */
[----:B------:R-:W-:-:S05]  /*0340*/  @P1 IMAD.WIDE R16, R23, 0x4, R14 ;  /* 0x0000000417101825 */ /* 0x000fca00078e020e */
[----:B------:R0:W5:Y:S02]  /*0350*/  @P1 LDG.E R24, desc[UR8][R16.64] ;  /* 0x0000000810181981 */ /* 0x000164000c1e1900 */
[----:B0-----:R-:W-:Y:S01]  /*0360*/  MOV R16, R6 ;  /* 0x0000000600107202 */ /* 0x001fe20000000f00 */
[----:B------:R-:W-:-:S05]  /*0370*/  IMAD.MOV.U32 R17, RZ, RZ, R5 ;  /* 0x000000ffff117224 */ /* 0x000fca00078e0005 */
[----:B------:R-:W2:Y:S01]  /*0380*/  @P1 LDG.E R22, desc[UR8][R16.64] ;  /* 0x0000000810161981 */ /* 0x000ea2000c1e1900 */
[----:B---3--:R-:W-:-:S13]  /*0390*/  ISETP.NE.AND P3, PT, R27, RZ, PT ;  /* 0x000000ff1b00720c */ /* 0x008fda0003f65270 */
[----:B------:R-:W3:Y:S01]  /*03a0*/  @P3 LDG.E R6, desc[UR8][R8.64+0x4] ;  /* 0x0000040808063981 */ /* 0x000ee2000c1e1900 */
[----:B------:R-:W-:Y:S01]  /*03b0*/  VIADD R29, R23, 0x80 ;  /* 0x00000080171d7836 */ /* 0x000fe20000000000 */
[----:B----4-:R-:W-:-:S05]  /*03c0*/  @P1 FMNMX R26, R7, R25, !PT ;  /* 0x00000019071a1209 */ /* 0x010fca0007800000 */
[--C-:B------:R-:W-:Y:S01]  /*03d0*/  @P1 FADD R27, R25, -R26.reuse ;  /* 0x8000001a191b1221 */ /* 0x100fe20000000000 */
[----:B------:R-:W-:-:S05]  /*03e0*/  @P1 FADD R5, R7, -R26 ;  /* 0x8000001a07051221 */ /* 0x000fca0000000000 */
[----:B------:R-:W5:Y:S08]  /*03f0*/  @P1 MUFU.EX2 R27, R27 ;  /* 0x0000001b001b1308 */ /* 0x000f700000000800 */
[----:B------:R-:W0:Y:S01]  /*0400*/  @P1 MUFU.EX2 R5, R5 ;  /* 0x0000000500051308 */ /* 0x000e220000000800 */
[----:B------:R-:W-:Y:S02]  /*0410*/  @P1 MOV R7, R26 ;  /* 0x0000001a00071202 */ /* 0x000fe40000000f00 */
[----:B------:R-:W4:Y:S01]  /*0420*/  LDG.E.U8 R26, desc[UR8][R20.64+0x3] ;  /* 0x00000308141a7981 */ /* 0x000f22000c1e1100 */
[----:B-----5:R-:W-:-:S04]  /*0430*/  @P1 FMUL R25, R24, R27 ;  /* 0x0000001b18191220 */ /* 0x020fc80000400000 */
[----:B0-----:R-:W-:Y:S01]  /*0440*/  @P1 FFMA R2, R2, R5, R25 ;  /* 0x0000000502021223 */ /* 0x001fe20000000019 */
[----:B------:R-:W-:-:S06]  /*0450*/  @P3 IMAD.WIDE R24, R29, 0x4, R14 ;  /* 0x000000041d183825 */ /* 0x000fcc00078e020e */
[----:B------:R0:W5:Y:S01]  /*0460*/  @P3 LDG.E R24, desc[UR8][R24.64] ;  /* 0x0000000818183981 */ /* 0x000162000c1e1900 */
[----:B--2---:R-:W-:-:S03]  /*0470*/  ISETP.NE.AND P4, PT, R3, RZ, PT ;  /* 0x000000ff0300720c */ /* 0x004fc60003f85270 */
[----:B------:R-:W2:Y:S01]  /*0480*/  @P3 LDG.E R3, desc[UR8][R16.64+0x4] ;  /* 0x0000040810033981 */ /* 0x000ea2000c1e1900 */
[----:B------:R-:W-:-:S09]  /*0490*/  @P1 FMUL R27, R22, R27 ;  /* 0x0000001b161b1220 */ /* 0x000fd20000400000 */
[----:B------:R-:W2:Y:S01]  /*04a0*/  @P4 LDG.E R22, desc[UR8][R8.64+0x8] ;  /* 0x0000080808164981 */ /* 0x000ea2000c1e1900 */
[----:B------:R-:W-:Y:S01]  /*04b0*/  @P1 FFMA R0, R0, R5, R27 ;  /* 0x0000000500001223 */ /* 0x000fe2000000001b */
[----:B---3--:R-:W-:-:S05]  /*04c0*/  @P3 FMNMX R5, R7, R6, !PT ;  /* 0x0000000607053209 */ /* 0x008fca0007800000 */
[----:B------:R-:W-:-:S06]  /*04d0*/  @P3 FADD R28, R6, -R5 ;  /* 0x80000005061c3221 */ /* 0x000fcc0000000000 */
[----:B------:R-:W5:Y:S01]  /*04e0*/  @P3 MUFU.EX2 R28, R28 ;  /* 0x0000001c001c3308 */ /* 0x000f620000000800 */
[----:B0-----:R-:W-:Y:S02]  /*04f0*/  VIADD R25, R23, 0x100 ;  /* 0x0000010017197836 */ /* 0x001fe40000000000 */
[----:B------:R-:W-:Y:S01]  /*0500*/  @P3 FADD R6, R7, -R5 ;  /* 0x8000000507063221 */ /* 0x000fe20000000000 */
[----:B------:R-:W-:Y:S02]  /*0510*/  @P3 MOV R7, R5 ;  /* 0x0000000500073202 */ /* 0x000fe40000000f00 */
[----:B------:R-:W3:Y:S03]  /*0520*/  @P4 LDG.E R5, desc[UR8][R16.64+0x8] ;  /* 0x0000080810054981 */ /* 0x000ee6000c1e1900 */
[----:B------:R-:W0:Y:S01]  /*0530*/  @P3 MUFU.EX2 R6, R6 ;  /* 0x0000000600063308 */ /* 0x000e220000000800 */
[----:B----4-:R-:W-:Y:S01]  /*0540*/  ISETP.NE.AND P2, PT, R26, RZ, PT ;  /* 0x000000ff1a00720c */ /* 0x010fe20003f45270 */
[----:B-----5:R-:W-:Y:S01]  /*0550*/  @P3 FMUL R27, R24, R28 ;  /* 0x0000001c181b3220 */ /* 0x020fe20000400000 */
[----:B------:R-:W-:-:S04]  /*0560*/  @P4 IMAD.WIDE R24, R25, 0x4, R14 ;  /* 0x0000000419184825 */ /* 0x000fc800078e020e */
[----:B--2---:R-:W-:-:S07]  /*0570*/  @P3 FMUL R29, R3, R28 ;  /* 0x0000001c031d3220 */ /* 0x004fce0000400000 */
[----:B------:R1:W2:Y:S04]  /*0580*/  @P2 LDG.E R3, desc[UR8][R8.64+0xc] ;  /* 0x00000c0808032981 */ /* 0x0002a8000c1e1900 */
[----:B------:R-:W4:Y:S01]  /*0590*/  @P4 LDG.E R25, desc[UR8][R24.64] ;  /* 0x0000000818194981 */ /* 0x000f22000c1e1900 */
[----:B0-----:R-:W-:Y:S01]  /*05a0*/  @P3 FFMA R2, R2, R6, R27 ;  /* 0x0000000602023223 */ /* 0x001fe2000000001b */
[----:B------:R-:W-:Y:S02]  /*05b0*/  IADD3 R27, R23, 0x180, RZ ;  /* 0x00000180171b7810 */ /* 0x000fe40007ffe0ff */
[----:B------:R-:W-:-:S05]  /*05c0*/  @P4 FMNMX R26, R7, R22, !PT ;  /* 0x00000016071a4209 */ /* 0x000fca0007800000 */
[--C-:B------:R-:W-:Y:S01]  /*05d0*/  @P4 FADD R28, R7, -R26.reuse ;  /* 0x8000001a071c4221 */ /* 0x100fe20000000000 */
[--C-:B------:R-:W-:Y:S01]  /*05e0*/  @P4 FADD R22, R22, -R26.reuse ;  /* 0x8000001a16164221 */ /* 0x100fe20000000000 */
[----:B------:R-:W-:Y:S01]  /*05f0*/  @P4 IMAD.MOV.U32 R7, RZ, RZ, R26 ;  /* 0x000000ffff074224 */ /* 0x000fe200078e001a */
[----:B------:R-:W5:Y:S01]  /*0600*/  @P2 LDG.E R24, desc[UR8][R16.64+0xc] ;  /* 0x00000c0810182981 */ /* 0x000f62000c1e1900 */
[----:B------:R-:W-:-:S06]  /*0610*/  @P2 IMAD.WIDE R26, R27, 0x4, R14 ;  /* 0x000000041b1a2825 */ /* 0x000fcc00078e020e */
[----:B------:R-:W5:Y:S01]  /*0620*/  @P2 LDG.E R26, desc[UR8][R26.64] ;  /* 0x000000081a1a2981 */ /* 0x000f62000c1e1900 */
[----:B------:R-:W3:Y:S01]  /*0630*/  @P4 MUFU.EX2 R22, R22 ;  /* 0x0000001600164308 */ /* 0x000ee20000000800 */
[----:B------:R-:W-:-:S07]  /*0640*/  @P3 FFMA R0, R0, R6, R29 ;  /* 0x0000000600003223 */ /* 0x000fce000000001d */
[----:B------:R-:W0:Y:S01]  /*0650*/  @P4 MUFU.EX2 R29, R28 ;  /* 0x0000001c001d4308 */ /* 0x000e220000000800 */
[----:B------:R-:W-:Y:S01]  /*0660*/  IADD3 R23, P1, R23, 0x200, RZ ;  /* 0x0000020017177810 */ /* 0x000fe20007f3e0ff */
[----:B---3--:R-:W-:-:S04]  /*0670*/  @P4 FMUL R5, R5, R22 ;  /* 0x0000001605054220 */ /* 0x008fc80000400000 */
[----:B------:R-:W-:Y:S01]  /*0680*/  IMAD.X R4, RZ, RZ, R4, P1 ;  /* 0x000000ffff047224 */ /* 0x000fe200008e0604 */
[----:B------:R-:W-:-:S04]  /*0690*/  ISETP.GE.U32.AND P1, PT, R23, R18, PT ;  /* 0x000000121700720c */ /* 0x000fc80003f26070 */
[----:B------:R-:W-:Y:S02]  /*06a0*/  ISETP.GE.AND.EX P1, PT, R4, R19, PT, P1 ;  /* 0x000000130400720c */ /* 0x000fe40003f26310 */
[----:B------:R-:W-:Y:S01]  /*06b0*/  IADD3 R6, P3, R16, 0x10, RZ ;  /* 0x0000001010067810 */ /* 0x000fe20007f7e0ff */
[----:B0-----:R-:W-:-:S03]  /*06c0*/  @P4 FFMA R0, R0, R29, R5 ;  /* 0x0000001d00004223 */ /* 0x001fc60000000005 */
[----:B------:R-:W-:Y:S02]  /*06d0*/  IADD3.X R5, RZ, R17, RZ, P3, !PT ;  /* 0x00000011ff057210 */ /* 0x000fe40001ffe4ff */
[----:B-1----:R-:W-:-:S04]  /*06e0*/  IADD3 R8, P3, R8, 0x10, RZ ;  /* 0x0000001008087810 */ /* 0x002fc80007f7e0ff */
[----:B------:R-:W-:Y:S01]  /*06f0*/  IADD3.X R9, RZ, R9, RZ, P3, !PT ;  /* 0x00000009ff097210 */ /* 0x000fe20001ffe4ff */
[----:B----4-:R-:W-:Y:S01]  /*0700*/  @P4 FMUL R25, R25, R22 ;  /* 0x0000001619194220 */ /* 0x010fe20000400000 */
[----:B--2---:R-:W-:-:S05]  /*0710*/  @P2 FMNMX R22, R7, R3, !PT ;  /* 0x0000000307162209 */ /* 0x004fca0007800000 */
[--C-:B------:R-:W-:Y:S01]  /*0720*/  @P2 FADD R3, R3, -R22.reuse ;  /* 0x8000001603032221 */ /* 0x100fe20000000000 */
[----:B------:R-:W-:Y:S01]  /*0730*/  @P4 FFMA R2, R2, R29, R25 ;  /* 0x0000001d02024223 */ /* 0x000fe20000000019 */
[----:B------:R-:W-:-:S04]  /*0740*/  @P2 FADD R25, R7, -R22 ;  /* 0x8000001607192221 */ /* 0x000fc80000000000 */
[----:B------:R-:W5:Y:S08]  /*0750*/  @P2 MUFU.EX2 R3, R3 ;  /* 0x0000000300032308 */ /* 0x000f700000000800 */
[----:B------:R-:W0:Y:S01]  /*0760*/  @P2 MUFU.EX2 R25, R25 ;  /* 0x0000001900192308 */ /* 0x000e220000000800 */
[----:B------:R-:W-:Y:S02]  /*0770*/  IADD3 R20, P4, R20, 0x4, RZ ;  /* 0x0000000414147810 */ /* 0x000fe40007f9e0ff */
[----:B------:R-:W-:Y:S01]  /*0780*/  @P2 MOV R7, R22 ;  /* 0x0000001600072202 */ /* 0x000fe20000000f00 */
[-C--:B-----5:R-:W-:Y:S01]  /*0790*/  @P2 FMUL R27, R26, R3.reuse ;  /* 0x000000031a1b2220 */ /* 0x0a0fe20000400000 */
[----:B------:R-:W-:Y:S01]  /*07a0*/  @P2 FMUL R17, R24, R3 ;  /* 0x0000000318112220 */ /* 0x000fe20000400000 */
[----:B------:R-:W-:-:S02]  /*07b0*/  IMAD.X R3, RZ, RZ, R21, P4 ;  /* 0x000000ffff037224 */ /* 0x000fc400020e0615 */
[-C--:B0-----:R-:W-:Y:S01]  /*07c0*/  @P2 FFMA R2, R2, R25.reuse, R27 ;  /* 0x0000001902022223 */ /* 0x081fe2000000001b */
[----:B------:R-:W-:Y:S01]  /*07d0*/  @P2 FFMA R0, R0, R25, R17 ;  /* 0x0000001900002223 */ /* 0x000fe20000000011 */
[----:B------:R-:W-:Y:S06]  /*07e0*/  @!P1 BRA `(.L_x_3) ;  /* 0xfffffff800bc9947 */ /* 0x000fec000383ffff */
.L_x_2:
[----:B------:R-:W-:-:S04]  /*07f0*/  IADD3 R16, P2, R12, -R23, RZ ;  /* 0x800000170c107210 */ /* 0x000fc80007f5e0ff */
[----:B------:R-:W-:Y:S01]  /*0800*/  ISETP.GT.U32.AND P1, PT, R16, 0x80, PT ;  /* 0x000000801000780c */ /* 0x000fe20003f24070 */
[----:B------:R-:W-:-:S05]  /*0810*/  IMAD.X R16, R13, 0x1, ~R4, P2 ;  /* 0x000000010d107824 */ /* 0x000fca00010e0e04 */
[----:B------:R-:W-:-:S13]  /*0820*/  ISETP.GT.AND.EX P1, PT, R16, RZ, PT, P1 ;  /* 0x000000ff1000720c */ /* 0x000fda0003f24310 */
[----:B------:R-:W-:Y:S05]  /*0830*/  @!P1 BRA `(.L_x_4) ;  /* 0x0000000000d89947 */ /* 0x000fea0003800000 */
[----:B------:R-:W-:-:S05]  /*0840*/  MOV R21, R3 ;  /* 0x0000000300157202 */ /* 0x000fca0000000f00 */
[----:B------:R-:W2:Y:S04]  /*0850*/  LDG.E.U8 R17, desc[UR8][R20.64] ;  /* 0x0000000814117981 */ /* 0x000ea8000c1e1100 */
[----:B------:R-:W3:Y:S01]  /*0860*/  LDG.E.U8 R16, desc[UR8][R20.64+0x1] ;  /* 0x0000010814107981 */ /* 0x000ee2000c1e1100 */
[----:B------:R-:W-:Y:S02]  /*0870*/  IADD3 R25, P3, R23, 0x80, RZ ;  /* 0x0000008017197810 */ /* 0x000fe40007f7e0ff */
[----:B--2---:R-:W-:Y:S02]  /*0880*/  ISETP.NE.AND P0, PT, R17, RZ, PT ;  /* 0x000000ff1100720c */ /* 0x004fe40003f05270 */
[----:B---3--:R-:W-:-:S11]  /*0890*/  ISETP.NE.AND P1, PT, R16, RZ, PT ;  /* 0x000000ff1000720c */ /* 0x008fd60003f25270 */
[----:B------:R-:W2:Y:S04]  /*08a0*/  @P0 LDG.E R24, desc[UR8][R8.64] ;  /* 0x0000000808180981 */ /* 0x000ea8000c1e1900 */
[----:B------:R-:W3:Y:S01]  /*08b0*/  @P1 LDG.E R26, desc[UR8][R8.64+0x4] ;  /* 0x00000408081a1981 */ /* 0x000ee2000c1e1900 */
[----:B------:R-:W-:Y:S01]  /*08c0*/  @P0 IMAD.WIDE R16, R23, 0x4, R14 ;  /* 0x0000000417100825 */ /* 0x000fe200078e020e */
[----:B------:R-:W-:-:S03]  /*08d0*/  @P0 MOV R19, R5 ;  /* 0x0000000500130202 */ /* 0x000fc60000000f00 */
[----:B------:R-:W-:Y:S01]  /*08e0*/  @P0 IMAD.MOV.U32 R18, RZ, RZ, R6 ;  /* 0x000000ffff120224 */ /* 0x000fe200078e0006 */
[----:B------:R0:W4:Y:S01]  /*08f0*/  @P0 LDG.E R21, desc[UR8][R16.64] ;  /* 0x0000000810150981 */ /* 0x000122000c1e1900 */
[----:B------:R-:W-:-:S04]  /*0900*/  @P1 IMAD.WIDE R22, R25, 0x4, R14 ;  /* 0x0000000419161825 */ /* 0x000fc800078e020e */
[----:B------:R3:W5:Y:S04]  /*0910*/  @P0 LDG.E R18, desc[UR8][R18.64] ;  /* 0x0000000812120981 */ /* 0x000768000c1e1900 */
[----:B------:R-:W4:Y:S01]  /*0920*/  @P1 LDG.E R22, desc[UR8][R22.64] ;  /* 0x0000000816161981 */ /* 0x000f22000c1e1900 */
[----:B0-----:R-:W-:Y:S01]  /*0930*/  @P1 IMAD.MOV.U32 R16, RZ, RZ, R6 ;  /* 0x000000ffff101224 */ /* 0x001fe200078e0006 */
[----:B------:R-:W-:-:S05]  /*0940*/  @P1 MOV R17, R5 ;  /* 0x0000000500111202 */ /* 0x000fca0000000f00 */
[----:B------:R0:W4:Y:S01]  /*0950*/  @P1 LDG.E R27, desc[UR8][R16.64+0x4] ;  /* 0x00000408101b1981 */ /* 0x000122000c1e1900 */
[----:B------:R-:W-:Y:S02]  /*0960*/  IADD3 R20, P4, R20, 0x1, RZ ;  /* 0x0000000114147810 */ /* 0x000fe40007f9e0ff */
[----:B------:R-:W-:Y:S01]  /*0970*/  IADD3 R6, P2, R6, 0x4, RZ ;  /* 0x0000000406067810 */ /* 0x000fe20007f5e0ff */
[----:B------:R-:W-:Y:S01]  /*0980*/  IMAD.X R4, RZ, RZ, R4, P3 ;  /* 0x000000ffff047224 */ /* 0x000fe200018e0604 */
[----:B------:R-:W-:Y:S02]  /*0990*/  IADD3.X R3, RZ, R3, RZ, P4, !PT ;  /* 0x00000003ff037210 */ /* 0x000fe400027fe4ff */
[----:B------:R-:W-:Y:S01]  /*09a0*/  IADD3 R20, P6, R20, 0x1, RZ ;  /* 0x0000000114147810 */ /* 0x000fe20007fde0ff */
[----:B------:R-:W-:Y:S01]  /*09b0*/  IMAD.X R5, RZ, RZ, R5, P2 ;  /* 0x000000ffff057224 */ /* 0x000fe200010e0605 */
[----:B------:R-:W-:-:S03]  /*09c0*/  IADD3 R6, P4, R6, 0x4, RZ ;  /* 0x0000000406067810 */ /* 0x000fc60007f9e0ff */
[----:B------:R-:W-:Y:S02]  /*09d0*/  IMAD.X R3, RZ, RZ, R3, P6 ;  /* 0x000000ffff037224 */ /* 0x000fe400030e0603 */
[----:B------:R-:W-:Y:S01]  /*09e0*/  IMAD.X R5, RZ, RZ, R5, P4 ;  /* 0x000000ffff057224 */ /* 0x000fe200020e0605 */
[----:B--2---:R-:W-:-:S05]  /*09f0*/  @P0 FMNMX R28, R7, R24, !PT ;  /* 0x00000018071c0209 */ /* 0x004fca0007800000 */
[--C-:B------:R-:W-:Y:S01]  /*0a00*/  @P0 FADD R29, R7, -R28.reuse ;  /* 0x8000001c071d0221 */ /* 0x100fe20000000000 */
[--C-:B------:R-:W-:Y:S02]  /*0a10*/  @P0 IMAD.MOV.U32 R7, RZ, RZ, R28.reuse ;  /* 0x000000ffff070224 */ /* 0x100fe400078e001c */
[----:B------:R-:W-:-:S03]  /*0a20*/  @P0 FADD R24, R24, -R28 ;  /* 0x8000001c18180221 */ /* 0x000fc60000000000 */
[----:B---3--:R-:W-:-:S03]  /*0a30*/  @P1 FMNMX R19, R7, R26, !PT ;  /* 0x0000001a07131209 */ /* 0x008fc60007800000 */
[----:B------:R-:W4:Y:S02]  /*0a40*/  @P0 MUFU.EX2 R24, R24 ;  /* 0x0000001800180308 */ /* 0x000f240000000800 */
[--C-:B------:R-:W-:Y:S01]  /*0a50*/  @P1 FADD R26, R26, -R19.reuse ;  /* 0x800000131a1a1221 */ /* 0x100fe20000000000 */
[----:B0-----:R-:W-:-:S05]  /*0a60*/  @P1 FADD R17, R7, -R19 ;  /* 0x8000001307111221 */ /* 0x001fca0000000000 */
[----:B------:R-:W0:Y:S08]  /*0a70*/  @P0 MUFU.EX2 R29, R29 ;  /* 0x0000001d001d0308 */ /* 0x000e300000000800 */
[----:B------:R-:W1:Y:S08]  /*0a80*/  @P1 MUFU.EX2 R26, R26 ;  /* 0x0000001a001a1308 */ /* 0x000e700000000800 */
[----:B------:R-:W2:Y:S01]  /*0a90*/  @P1 MUFU.EX2 R17, R17 ;  /* 0x0000001100111308 */ /* 0x000ea20000000800 */
[-C--:B----4-:R-:W-:Y:S01]  /*0aa0*/  @P0 FMUL R21, R21, R24.reuse ;  /* 0x0000001815150220 */ /* 0x090fe20000400000 */
[----:B-----5:R-:W-:-:S03]  /*0ab0*/  @P0 FMUL R23, R18, R24 ;  /* 0x0000001812170220 */ /* 0x020fc60000400000 */
[-C--:B0-----:R-:W-:Y:S01]  /*0ac0*/  @P0 FFMA R2, R2, R29.reuse, R21 ;  /* 0x0000001d02020223 */ /* 0x081fe20000000015 */
[----:B------:R-:W-:Y:S01]  /*0ad0*/  @P0 FFMA R0, R0, R29, R23 ;  /* 0x0000001d00000223 */ /* 0x000fe20000000017 */
[-C--:B-1----:R-:W-:Y:S01]  /*0ae0*/  @P1 FMUL R27, R27, R26.reuse ;  /* 0x0000001a1b1b1220 */ /* 0x082fe20000400000 */
[----:B------:R-:W-:Y:S01]  /*0af0*/  @P1 FMUL R21, R22, R26 ;  /* 0x0000001a16151220 */ /* 0x000fe20000400000 */
[----:B------:R-:W-:Y:S02]  /*0b00*/  @P1 MOV R7, R19 ;  /* 0x0000001300071202 */ /* 0x000fe40000000f00 */
[-C--:B--2---:R-:W-:Y:S01]  /*0b10*/  @P1 FFMA R0, R0, R17.reuse, R27 ;  /* 0x0000001100001223 */ /* 0x084fe2000000001b */
[----:B------:R-:W-:Y:S01]  /*0b20*/  @P1 FFMA R2, R2, R17, R21 ;  /* 0x0000001102021223 */ /* 0x000fe20000000015 */
[----:B------:R-:W-:Y:S02]  /*0b30*/  IADD3 R8, P1, R8, 0x4, RZ ;  /* 0x0000000408087810 */ /* 0x000fe40007f3e0ff */
[----:B------:R-:W-:-:S02]  /*0b40*/  IADD3 R23, P3, R25, 0x80, RZ ;  /* 0x0000008019177810 */ /* 0x000fc40007f7e0ff */
[----:B------:R-:W-:Y:S02]  /*0b50*/  IADD3 R8, P5, R8, 0x4, RZ ;  /* 0x0000000408087810 */ /* 0x000fe40007fbe0ff */
[----:B------:R-:W-:Y:S02]  /*0b60*/  IADD3.X R9, RZ, R9, RZ, P1, !PT ;  /* 0x00000009ff097210 */ /* 0x000fe40000ffe4ff */
[----:B------:R-:W-:Y:S02]  /*0b70*/  PLOP3.LUT P0, PT, PT, PT, PT, 0x8, 0x0 ;  /* 0x000000000000781c */ /* 0x000fe40003f0e170 */
[----:B------:R-:W-:Y:S02]  /*0b80*/  IADD3.X R4, RZ, R4, RZ, P3, !PT ;  /* 0x00000004ff047210 */ /* 0x000fe40001ffe4ff */
[----:B------:R-:W-:-:S09]  /*0b90*/  IADD3.X R9, RZ, R9, RZ, P5, !PT ;  /* 0x00000009ff097210 */ /* 0x000fd20002ffe4ff */
.L_x_4:
[----:B------:R-:W-:-:S04]  /*0ba0*/  ISETP.NE.U32.AND P1, PT, R23, R12, PT ;  /* 0x0000000c1700720c */ /* 0x000fc80003f25070 */
[----:B------:R-:W-:-:S13]  /*0bb0*/  ISETP.NE.OR.EX P0, PT, R4, R13, P0, P1 ;  /* 0x0000000d0400720c */ /* 0x000fda0000705710 */
[----:B------:R-:W-:Y:S05]  /*0bc0*/  @!P0 BRA `(.L_x_0) ;  /* 0x0000000000788947 */ /* 0x000fea0003800000 */
.L_x_1:
[----:B------:R-:W-:-:S05]  /*0bd0*/  IMAD.MOV.U32 R21, RZ, RZ, R3 ;  /* 0x000000ffff157224 */ /* 0x000fca00078e0003 */
[----:B------:R-:W2:Y:S02]  /*0be0*/  LDG.E.U8 R16, desc[UR8][R20.64] ;  /* 0x0000000814107981 */ /* 0x000ea4000c1e1100 */
[----:B--2---:R-:W-:-:S13]  /*0bf0*/  ISETP.NE.AND P1, PT, R16, RZ, PT ;  /* 0x000000ff1000720c */ /* 0x004fda0003f25270 */
[----:B------:R0:W2:Y:S01]  /*0c00*/  @P1 LDG.E R22, desc[UR8][R8.64] ;  /* 0x0000000808161981 */ /* 0x0000a2000c1e1900 */
[----:B------:R-:W-:Y:S01]  /*0c10*/  @P1 MOV R18, R6 ;  /* 0x0000000600121202 */ /* 0x000fe20000000f00 */
[----:B------:R-:W-:-:S04]  /*0c20*/  @P1 IMAD.WIDE R16, R23, 0x4, R14 ;  /* 0x0000000417101825 */ /* 0x000fc800078e020e */
[----:B------:R-:W-:Y:S02]  /*0c30*/  @P1 IMAD.MOV.U32 R19, RZ, RZ, R5 ;  /* 0x000000ffff131224 */ /* 0x000fe400078e0005 */
[----:B------:R-:W3:Y:S04]  /*0c40*/  @P1 LDG.E R16, desc[UR8][R16.64] ;  /* 0x0000000810101981 */ /* 0x000ee8000c1e1900 */
[----:B------:R-:W4:Y:S01]  /*0c50*/  @P1 LDG.E R18, desc[UR8][R18.64] ;  /* 0x0000000812121981 */ /* 0x000f22000c1e1900 */
[----:B------:R-:W-:-:S04]  /*0c60*/  IADD3 R23, P0, R23, 0x80, RZ ;  /* 0x0000008017177810 */ /* 0x000fc80007f1e0ff */
[----:B------:R-:W-:Y:S02]  /*0c70*/  IADD3.X R4, RZ, R4, RZ, P0, !PT ;  /* 0x00000004ff047210 */ /* 0x000fe400007fe4ff */
[----:B------:R-:W-:-:S04]  /*0c80*/  ISETP.NE.U32.AND P0, PT, R12, R23, PT ;  /* 0x000000170c00720c */ /* 0x000fc80003f05070 */
[----:B------:R-:W-:Y:S02]  /*0c90*/  ISETP.NE.AND.EX P0, PT, R13, R4, PT, P0 ;  /* 0x000000040d00720c */ /* 0x000fe40003f05300 */
[----:B0-----:R-:W-:Y:S02]  /*0ca0*/  IADD3 R8, P3, R8, 0x4, RZ ;  /* 0x0000000408087810 */ /* 0x001fe40007f7e0ff */
[----:B------:R-:W-:Y:S02]  /*0cb0*/  IADD3 R20, P4, R20, 0x1, RZ ;  /* 0x0000000114147810 */ /* 0x000fe40007f9e0ff */
[----:B------:R-:W-:Y:S01]  /*0cc0*/  IADD3 R6, P2, R6, 0x4, RZ ;  /* 0x0000000406067810 */ /* 0x000fe20007f5e0ff */
[----:B------:R-:W-:Y:S01]  /*0cd0*/  IMAD.X R9, RZ, RZ, R9, P3 ;  /* 0x000000ffff097224 */ /* 0x000fe200018e0609 */
[----:B------:R-:W-:Y:S02]  /*0ce0*/  IADD3.X R3, RZ, R3, RZ, P4, !PT ;  /* 0x00000003ff037210 */ /* 0x000fe400027fe4ff */
[----:B------:R-:W-:-:S02]  /*0cf0*/  IADD3.X R5, RZ, R5, RZ, P2, !PT ;  /* 0x00000005ff057210 */ /* 0x000fc400017fe4ff */
[----:B--2---:R-:W-:-:S05]  /*0d00*/  @P1 FMNMX R24, R7, R22, !PT ;  /* 0x0000001607181209 */ /* 0x004fca0007800000 */
[--C-:B------:R-:W-:Y:S01]  /*0d10*/  @P1 FADD R22, R22, -R24.reuse ;  /* 0x8000001816161221 */ /* 0x100fe20000000000 */
[----:B------:R-:W-:-:S03]  /*0d20*/  @P1 FADD R21, R7, -R24 ;  /* 0x8000001807151221 */ /* 0x000fc60000000000 */
[----:B------:R-:W4:Y:S08]  /*0d30*/  @P1 MUFU.EX2 R25, R22 ;  /* 0x0000001600191308 */ /* 0x000f300000000800 */
[----:B------:R-:W0:Y:S01]  /*0d40*/  @P1 MUFU.EX2 R21, R21 ;  /* 0x0000001500151308 */ /* 0x000e220000000800 */
[----:B------:R-:W-:Y:S02]  /*0d50*/  @P1 IMAD.MOV.U32 R7, RZ, RZ, R24 ;  /* 0x000000ffff071224 */ /* 0x000fe400078e0018 */
[-C--:B----4-:R-:W-:Y:S01]  /*0d60*/  @P1 FMUL R27, R18, R25.reuse ;  /* 0x00000019121b1220 */ /* 0x090fe20000400000 */
[----:B---3--:R-:W-:-:S03]  /*0d70*/  @P1 FMUL R25, R16, R25 ;  /* 0x0000001910191220 */ /* 0x008fc60000400000 */
[-C--:B0-----:R-:W-:Y:S01]  /*0d80*/  @P1 FFMA R0, R0, R21.reuse, R27 ;  /* 0x0000001500001223 */ /* 0x081fe2000000001b */
[----:B------:R-:W-:Y:S01]  /*0d90*/  @P1 FFMA R2, R2, R21, R25 ;  /* 0x0000001502021223 */ /* 0x000fe20000000019 */
[----:B------:R-:W-:Y:S06]  /*0da0*/  @P0 BRA `(.L_x_1) ;  /* 0xfffffffc00880947 */ /* 0x000fec000383ffff */
.L_x_0:
[----:B------:R-:W-:Y:S01]  /*0db0*/  IMAD.MOV.U32 R4, RZ, RZ, R0 ;  /* 0x000000ffff047224 */ /* 0x000fe200078e0000 */
[----:B------:R-:W-:-:S03]  /*0dc0*/  USHF.L.U32 UR6, UR4, 0x7, URZ ;  /* 0x0000000704067899 */ /* 0x000fc6000800063f */
[----:B------:R-:W-:Y:S01]  /*0dd0*/  ULDC.64 UR4, c[0x0][0x230] ;  /* 0x00008c0000047ab9 */ /* 0x000fe20000000a00 */
[C---:B------:R-:W-:Y:S01]  /*0de0*/  FSETP.GT.AND P0, PT, |R4|.reuse, 8.50705917302346158658e+37, PT ;  /* 0x7e8000000400780b */ /* 0x040fe20003f04200 */
[----:B------:R-:W-:Y:S01]  /*0df0*/  UIMAD.WIDE UR4, UR6, 0x2, UR4 ;  /* 0x00000002060478a5 */ /* 0x000fe2000f8e0204 */
[C---:B------:R-:W-:Y:S02]  /*0e00*/  FSETP.GEU.AND P2, PT, |R4|.reuse, 1.175494350822287508e-38, PT ;  /* 0x008000000400780b */ /* 0x040fe40003f4e200 */
[----:B------:R-:W-:-:S09]  /*0e10*/  FSETP.NEU.AND P1, PT, R4, RZ, PT ;  /* 0x000000ff0400720b */ /* 0x000fd20003f2d000 */
[----:B------:R-:W-:Y:S01]  /*0e20*/  @P0 FMUL R4, R4, 0.25 ;  /* 0x3e80000004040820 */ /* 0x000fe20000400000 */
[----:B------:R-:W-:-:S03]  /*0e30*/  @P0 FMUL R2, R2, 0.25 ;  /* 0x3e80000002020820 */ /* 0x000fc60000400000 */
[----:B------:R-:W-:Y:S01]  /*0e40*/  @!P2 FMUL R4, R4, 16777216 ;  /* 0x4b8000000404a820 */ /* 0x000fe20000400000 */
[----:B------:R-:W-:-:S03]  /*0e50*/  @!P2 FMUL R2, R2, 16777216 ;  /* 0x4b8000000202a820 */ /* 0x000fc60000400000 */
[----:B------:R-:W0:Y:S02]  /*0e60*/  MUFU.RCP R0, R4 ;  /* 0x0000000400007308 */ /* 0x000e240000001000 */
[----:B0-----:R-:W-:Y:S01]  /*0e70*/  FMUL R0, R0, R2 ;  /* 0x0000000200007220 */ /* 0x001fe20000400000 */
[----:B------:R-:W-:-:S04]  /*0e80*/  LEA R2, P0, R10, UR4, 0x1 ;  /* 0x000000040a027c11 */ /* 0x000fc8000f8008ff */
[----:B------:R-:W-:Y:S02]  /*0e90*/  FSEL R0, R0, RZ, P1 ;  /* 0x000000ff00007208 */ /* 0x000fe40000800000 */
[----:B------:R-:W-:Y:S02]  /*0ea0*/  LEA.HI.X R3, R10, UR5, R11, 0x1, P0 ;  /* 0x000000050a037c11 */ /* 0x000fe400080f0c0b */
[----:B------:R-:W-:-:S05]  /*0eb0*/  F2FP.F16.F32.PACK_AB R0, RZ, R0 ;  /* 0x00000000ff00723e */ /* 0x000fca00000000ff */
[----:B------:R-:W-:Y:S01]  /*0ec0*/  STG.E.U16 desc[UR8][R2.64], R0 ;  /* 0x0000000002007986 */ /* 0x000fe2000c101508 */
[----:B------:R-:W-:Y:S05]  /*0ed0*/  EXIT ;  /* 0x000000000000794d */ /* 0x000fea0003800000 */
.L_x_5:
[----:B------:R-:W-:-:S00]  /*0ee0*/  BRA `(.L_x_5) ;  /* 0xfffffffc00fc7947 */ /* 0x000fc0000383ffff */
[----:B------:R-:W-:-:S00]  /*0ef0*/  NOP ;  /* 0x0000000000007918 */ /* 0x000fc00000000000 */
        /* <DEDUP_REMOVED lines=8> */
.L_x_6:


//--------------------- .nv.global.init           --------------------------
	.section	.nv.global.init,"aw",@progbits
.nv.global.init:
	.type		_$_str,@object
	.size		_$_str,(.L_0 - _$_str)
_$_str:
        /*0000*/ 	.byte	0x5f, 0x5f, 0x43, 0x55, 0x44, 0x41, 0x5f, 0x46, 0x54, 0x5a, 0x00
.L_0:


//--------------------- .nv.shared.reserved.0     --------------------------
	.section	.nv.shared.reserved.0,"aw",@nobits
	.weak		__nv_reservedSMEM_offset_0_alias
	.size		__nv_reservedSMEM_offset_0_alias, 0, 0
	.other		__nv_reservedSMEM_offset_0_alias,@"STO_CUDA_RESERVED_SHARED STV_DEFAULT"
__nv_reservedSMEM_offset_0_alias:
	.zero		0


//--------------------- .nv.constant0.attn_forward_stage2_masked --------------------------
	.section	.nv.constant0.attn_forward_stage2_masked,"a",@progbits
	.sectionflags	@""
	.align	4
.nv.constant0.attn_forward_stage2_masked:
	.zero		584


//--------------------- SYMBOLS --------------------------

	.type		.nv.reservedSmem.offset0,@object
	.size		.nv.reservedSmem.offset0,0x4
